	.headerflags	@"EF_CUDA_TEXMODE_UNIFIED EF_CUDA_64BIT_ADDRESS EF_CUDA_ACCELERATORS EF_CUDA_SM90 EF_CUDA_VIRTUAL_SM(EF_CUDA_SM90)"
	.elftype	@"ET_EXEC"


//--------------------- .nv.info                  --------------------------
	.section	.nv.info,"",@"SHT_CUDA_INFO"
	.align	4


	//----- nvinfo : EIATTR_REGCOUNT
	.align		4
        /*0000*/ 	.byte	0x04, 0x2f
        /*0002*/ 	.short	(.L_1 - .L_0)
	.align		4
.L_0:
        /*0004*/ 	.word	index@(triton_poi_fused_clone_0)
        /*0008*/ 	.word	0x00000010


	//----- nvinfo : EIATTR_MIN_STACK_SIZE
	.align		4
.L_1:
        /*000c*/ 	.byte	0x04, 0x12
        /*000e*/ 	.short	(.L_3 - .L_2)
	.align		4
.L_2:
        /*0010*/ 	.word	index@(triton_poi_fused_clone_0)
        /*0014*/ 	.word	0x00000000


	//----- nvinfo : EIATTR_FRAME_SIZE
	.align		4
.L_3:
        /*0018*/ 	.byte	0x04, 0x11
        /*001a*/ 	.short	(.L_5 - .L_4)
	.align		4
.L_4:
        /*001c*/ 	.word	index@(triton_poi_fused_clone_0)
        /*0020*/ 	.word	0x00000000


	//----- nvinfo : EIATTR_MIN_STACK_SIZE
	.align		4
.L_5:
        /*0024*/ 	.byte	0x04, 0x12
        /*0026*/ 	.short	(.L_7 - .L_6)
	.align		4
.L_6:
        /*0028*/ 	.word	index@(triton_poi_fused_clone_0)
        /*002c*/ 	.word	0x00000000
.L_7:


//--------------------- .nv.info.triton_poi_fused_clone_0 --------------------------
	.section	.nv.info.triton_poi_fused_clone_0,"",@"SHT_CUDA_INFO"
	.sectionflags	@""
	.align	4


	//----- nvinfo : EIATTR_CUDA_API_VERSION
	.align		4
        /*0000*/ 	.byte	0x04, 0x37
        /*0002*/ 	.short	(.L_9 - .L_8)
.L_8:
        /*0004*/ 	.word	0x0000007c


	//----- nvinfo : EIATTR_KPARAM_INFO
	.align		4
.L_9:
        /*0008*/ 	.byte	0x04, 0x17
        /*000a*/ 	.short	(.L_11 - .L_10)
.L_10:
        /*000c*/ 	.word	0x00000000
        /*0010*/ 	.short	0x0004
        /*0012*/ 	.short	0x001c
        /*0014*/ 	.byte	0x00, 0xf0, 0x11, 0x00


	//----- nvinfo : EIATTR_KPARAM_INFO
	.align		4
.L_11:
        /*0018*/ 	.byte	0x04, 0x17
        /*001a*/ 	.short	(.L_13 - .L_12)
.L_12:
        /*001c*/ 	.word	0x00000000
        /*0020*/ 	.short	0x0003
        /*0022*/ 	.short	0x0018
        /*0024*/ 	.byte	0x00, 0xf0, 0x11, 0x00


	//----- nvinfo : EIATTR_KPARAM_INFO
	.align		4
.L_13:
        /*0028*/ 	.byte	0x04, 0x17
        /*002a*/ 	.short	(.L_15 - .L_14)
.L_14:
        /*002c*/ 	.word	0x00000000
        /*0030*/ 	.short	0x0002
        /*0032*/ 	.short	0x0010
        /*0034*/ 	.byte	0x00, 0xf4, 0x21, 0x00


	//----- nvinfo : EIATTR_KPARAM_INFO
	.align		4
.L_15:
        /*0038*/ 	.byte	0x04, 0x17
        /*003a*/ 	.short	(.L_17 - .L_16)
.L_16:
        /*003c*/ 	.word	0x00000000
        /*0040*/ 	.short	0x0001
        /*0042*/ 	.short	0x0008
        /*0044*/ 	.byte	0x00, 0xf4, 0x21, 0x00


	//----- nvinfo : EIATTR_KPARAM_INFO
	.align		4
.L_17:
        /*0048*/ 	.byte	0x04, 0x17
        /*004a*/ 	.short	(.L_19 - .L_18)
.L_18:
        /*004c*/ 	.word	0x00000000
        /*0050*/ 	.short	0x0000
        /*0052*/ 	.short	0x0000
        /*0054*/ 	.byte	0x00, 0xf4, 0x21, 0x00


	//----- nvinfo : EIATTR_SPARSE_MMA_MASK
	.align		4
.L_19:
        /*0058*/ 	.byte	0x03, 0x50
        /*005a*/ 	.short	0x0000


	//----- nvinfo : EIATTR_MAXREG_COUNT
	.align		4
        /*005c*/ 	.byte	0x03, 0x1b
        /*005e*/ 	.short	0x00ff


	//----- nvinfo : EIATTR_EXIT_INSTR_OFFSETS
	.align		4
        /*0060*/ 	.byte	0x04, 0x1c
        /*0062*/ 	.short	(.L_21 - .L_20)


	//   ....[0]....
.L_20:
        /*0064*/ 	.word	0x00000250


	//   ....[1]....
        /*0068*/ 	.word	0x00000270


	//----- nvinfo : EIATTR_REQNTID
	.align		4
.L_21:
        /*006c*/ 	.byte	0x04, 0x10
        /*006e*/ 	.short	(.L_23 - .L_22)
.L_22:
        /*0070*/ 	.word	0x00000080
        /*0074*/ 	.word	0x00000001
        /*0078*/ 	.word	0x00000001


	//----- nvinfo : EIATTR_CBANK_PARAM_SIZE
	.align		4
.L_23:
        /*007c*/ 	.byte	0x03, 0x19
        /*007e*/ 	.short	0x0020


	//----- nvinfo : EIATTR_PARAM_CBANK
	.align		4
        /*0080*/ 	.byte	0x04, 0x0a
        /*0082*/ 	.short	(.L_25 - .L_24)
	.align		4
.L_24:
        /*0084*/ 	.word	index@(.nv.constant0.triton_poi_fused_clone_0)
        /*0088*/ 	.short	0x0210
        /*008a*/ 	.short	0x0020


	//----- nvinfo : EIATTR_SW_WAR
	.align		4
.L_25:
        /*008c*/ 	.byte	0x04, 0x36
        /*008e*/ 	.short	(.L_27 - .L_26)
.L_26:
        /*0090*/ 	.word	0x00000008
.L_27:


//--------------------- .nv.callgraph             --------------------------
	.section	.nv.callgraph,"",@"SHT_CUDA_CALLGRAPH"
	.align	4
	.sectionentsize	8
	.align		4
        /*0000*/ 	.word	0x00000000
	.align		4
        /*0004*/ 	.word	0xffffffff
	.align		4
        /*0008*/ 	.word	0x00000000
	.align		4
        /*000c*/ 	.word	0xfffffffe
	.align		4
        /*0010*/ 	.word	0x00000000
	.align		4
        /*0014*/ 	.word	0xfffffffd
	.align		4
        /*0018*/ 	.word	0x00000000
	.align		4
        /*001c*/ 	.word	0xfffffffc


//--------------------- .text.triton_poi_fused_clone_0 --------------------------
	.section	.text.triton_poi_fused_clone_0,"ax",@progbits
	.align	128
        .global         triton_poi_fused_clone_0
        .type           triton_poi_fused_clone_0,@function
        .size           triton_poi_fused_clone_0,(.L_x_1 - triton_poi_fused_clone_0)
        .other          triton_poi_fused_clone_0,@"STO_CUDA_ENTRY STV_DEFAULT"
triton_poi_fused_clone_0:
.text.triton_poi_fused_clone_0:
[----:B------:R-:W0:Y:S02]  /*0000*/  LDC R1, c[0x0][0x28] ;  /* 0x00000a00ff017b82 */ /* 0x000e240000000800 */
[----:B------:R-:W1:Y:S01]  /*0010*/  S2R R8, SR_TID.X ;  /* 0x0000000000087919 */ /* 0x000e620000002100 */
[----:B------:R-:W2:Y:S01]  /*0020*/  S2UR UR4, SR_CTAID.Y ;  /* 0x00000000000479c3 */ /* 0x000ea20000002600 */
[----:B------:R-:W-:Y:S01]  /*0030*/  HFMA2.MMA R10, -RZ, RZ, 0, 0 ;  /* 0x00000000ff0a7435 */ /* 0x000fe200000001ff */
[----:B------:R-:W3:Y:S06]  /*0040*/  S2R R11, SR_CTAID.X ;  /* 0x00000000000b7919 */ /* 0x000eec0000002500 */
[----:B------:R-:W4:Y:S08]  /*0050*/  LDC.64 R4, c[0x0][0x218] ;  /* 0x00008600ff047b82 */ /* 0x000f300000000a00 */
[----:B------:R-:W5:Y:S01]  /*0060*/  LDC.64 R2, c[0x0][0x210] ;  /* 0x00008400ff027b82 */ /* 0x000f620000000a00 */
[----:B--2---:R-:W-:Y:S01]  /*0070*/  USHF.L.U32 UR4, UR4, 0x4, URZ ;  /* 0x0000000404047899 */ /* 0x004fe2000800063f */
[----:B-1----:R-:W-:-:S04]  /*0080*/  SHF.R.U32.HI R0, RZ, 0x3, R8 ;  /* 0x00000003ff007819 */ /* 0x002fc80000011608 */
[----:B------:R-:W-:-:S04]  /*0090*/  SGXT.U32 R0, R0, 0x4 ;  /* 0x000000040000781a */ /* 0x000fc80000000000 */
[----:B------:R-:W-:Y:S01]  /*00a0*/  LOP3.LUT R0, R0, UR4, RZ, 0xfc, !PT ;  /* 0x0000000400007c12 */ /* 0x000fe2000f8efcff */
[----:B------:R-:W-:-:S03]  /*00b0*/  ULDC.64 UR4, c[0x0][0x208] ;  /* 0x0000820000047ab9 */ /* 0x000fc60000000a00 */
[C---:B------:R-:W-:Y:S01]  /*00c0*/  ISETP.GE.AND P1, PT, R0.reuse, 0x2c, PT ;  /* 0x0000002c0000780c */ /* 0x040fe20003f26270 */
[----:B------:R-:W-:-:S05]  /*00d0*/  IMAD.HI R6, R0, 0x2e8ba2e9, RZ ;  /* 0x2e8ba2e900067827 */ /* 0x000fca00078e02ff */
[----:B------:R-:W-:-:S04]  /*00e0*/  SHF.R.S32.HI R7, RZ, 0x1, R6 ;  /* 0x00000001ff077819 */ /* 0x000fc80000011406 */
[----:B------:R-:W-:Y:S02]  /*00f0*/  LEA.HI R7, R6, R7, RZ, 0x1 ;  /* 0x0000000706077211 */ /* 0x000fe400078f08ff */
[----:B------:R-:W-:-:S03]  /*0100*/  SHF.L.U32 R6, R8, 0x1, RZ ;  /* 0x0000000108067819 */ /* 0x000fc600000006ff */
[----:B------:R-:W-:Y:S01]  /*0110*/  IMAD R8, R7, -0xb, R0 ;  /* 0xfffffff507087824 */ /* 0x000fe200078e0200 */
[----:B------:R-:W-:-:S04]  /*0120*/  LOP3.LUT R6, R6, 0xe, RZ, 0xc0, !PT ;  /* 0x0000000e06067812 */ /* 0x000fc800078ec0ff */
[----:B---3--:R-:W-:Y:S01]  /*0130*/  LEA R11, R11, R6, 0x4 ;  /* 0x000000060b0b7211 */ /* 0x008fe200078e20ff */
[----:B------:R-:W-:-:S03]  /*0140*/  IMAD R6, R7, 0xb0, R8 ;  /* 0x000000b007067824 */ /* 0x000fc600078e0208 */
[C---:B------:R-:W-:Y:S01]  /*0150*/  ISETP.GE.AND P0, PT, R11.reuse, 0x10, PT ;  /* 0x000000100b00780c */ /* 0x040fe20003f06270 */
[----:B------:R-:W-:Y:S02]  /*0160*/  IMAD R9, R11, 0xb, R6 ;  /* 0x0000000b0b097824 */ /* 0x000fe400078e0206 */
[----:B----4-:R-:W-:Y:S01]  /*0170*/  IMAD.WIDE R6, R8, 0x4, R4 ;  /* 0x0000000408067825 */ /* 0x010fe200078e0204 */
[----:B------:R-:W-:-:S03]  /*0180*/  ISETP.LT.AND P0, PT, R0, 0x2c, !P0 ;  /* 0x0000002c0000780c */ /* 0x000fc60004701270 */
[C---:B------:R-:W-:Y:S02]  /*0190*/  VIADD R13, R9.reuse, 0xb ;  /* 0x0000000b090d7836 */ /* 0x040fe40000000000 */
[--C-:B-----5:R-:W-:Y:S02]  /*01a0*/  IMAD.WIDE R4, R9, 0x4, R2.reuse ;  /* 0x0000000409047825 */ /* 0x120fe400078e0202 */
[----:B------:R-:W1:Y:S02]  /*01b0*/  LDC.64 R8, c[0x0][0x220] ;  /* 0x00008800ff087b82 */ /* 0x000e640000000a00 */
[----:B------:R-:W-:Y:S01]  /*01c0*/  IMAD.WIDE R2, R13, 0x4, R2 ;  /* 0x000000040d027825 */ /* 0x000fe200078e0202 */
[----:B------:R-:W-:-:S03]  /*01d0*/  CS2R R12, SRZ ;  /* 0x00000000000c7805 */ /* 0x000fc6000001ff00 */
[----:B------:R-:W2:Y:S04]  /*01e0*/  @P0 LDG.E.EL R10, desc[UR4][R4.64] ;  /* 0x00000004040a0981 */ /* 0x000ea8000c2e1900 */
[----:B------:R-:W2:Y:S04]  /*01f0*/  @!P1 LDG.E.EL R13, desc[UR4][R6.64] ;  /* 0x00000004060d9981 */ /* 0x000ea8000c2e1900 */
[----:B------:R-:W3:Y:S01]  /*0200*/  @P0 LDG.E.EL R12, desc[UR4][R2.64] ;  /* 0x00000004020c0981 */ /* 0x000ee2000c2e1900 */
[----:B------:R-:W-:-:S04]  /*0210*/  IMAD R11, R0, 0x10, R11 ;  /* 0x00000010000b7824 */ /* 0x000fc800078e020b */
[----:B-1----:R-:W-:-:S04]  /*0220*/  IMAD.WIDE R8, R11, 0x4, R8 ;  /* 0x000000040b087825 */ /* 0x002fc800078e0208 */
[C---:B--2---:R-:W-:Y:S01]  /*0230*/  FADD R10, R13.reuse, R10 ;  /* 0x0000000a0d0a7221 */ /* 0x044fe20000000000 */
[----:B---3--:R-:W-:Y:S01]  /*0240*/  FADD R11, R13, R12 ;  /* 0x0000000c0d0b7221 */ /* 0x008fe20000000000 */
[----:B------:R-:W-:Y:S06]  /*0250*/  @!P0 EXIT ;  /* 0x000000000000894d */ /* 0x000fec0003800000 */
[----:B------:R-:W-:Y:S01]  /*0260*/  STG.E.64 desc[UR4][R8.64], R10 ;  /* 0x0000000a08007986 */ /* 0x000fe2000c101b04 */
[----:B------:R-:W-:Y:S05]  /*0270*/  EXIT ;  /* 0x000000000000794d */ /* 0x000fea0003800000 */
.L_x_0:
[----:B------:R-:W-:-:S00]  /*0280*/  BRA `(.L_x_0) ;  /* 0xfffffffc00fc7947 */ /* 0x000fc0000383ffff */
[----:B------:R-:W-:-:S00]  /*0290*/  NOP ;  /* 0x0000000000007918 */ /* 0x000fc00000000000 */
        /* <DEDUP_REMOVED lines=14> */
.L_x_1:


//--------------------- .nv.constant0.triton_poi_fused_clone_0 --------------------------
	.section	.nv.constant0.triton_poi_fused_clone_0,"a",@progbits
	.sectionflags	@""
	.align	4
.nv.constant0.triton_poi_fused_clone_0:
	.zero		560
